//
// Generated by NVIDIA NVVM Compiler
//
// Compiler Build ID: CL-36424714
// Cuda compilation tools, release 13.0, V13.0.88
// Based on NVVM 20.0.0
//

.version 9.0
.target sm_100
.address_size 64

	// .globl	_Z6gatherIfEvPKT_PKyPS0_iii

.visible .entry _Z6gatherIfEvPKT_PKyPS0_iii(
	.param .u64 .ptr .align 1 _Z6gatherIfEvPKT_PKyPS0_iii_param_0,
	.param .u64 .ptr .align 1 _Z6gatherIfEvPKT_PKyPS0_iii_param_1,
	.param .u64 .ptr .align 1 _Z6gatherIfEvPKT_PKyPS0_iii_param_2,
	.param .u32 _Z6gatherIfEvPKT_PKyPS0_iii_param_3,
	.param .u32 _Z6gatherIfEvPKT_PKyPS0_iii_param_4,
	.param .u32 _Z6gatherIfEvPKT_PKyPS0_iii_param_5
)
{
	.reg .pred 	%p<11>;
	.reg .b32 	%r<52>;
	.reg .b32 	%f<6>;
	.reg .b64 	%rd<17>;

	ld.param.u64 	%rd8, [_Z6gatherIfEvPKT_PKyPS0_iii_param_0];
	ld.param.u64 	%rd9, [_Z6gatherIfEvPKT_PKyPS0_iii_param_1];
	ld.param.u64 	%rd10, [_Z6gatherIfEvPKT_PKyPS0_iii_param_2];
	ld.param.u32 	%r25, [_Z6gatherIfEvPKT_PKyPS0_iii_param_3];
	ld.param.u32 	%r26, [_Z6gatherIfEvPKT_PKyPS0_iii_param_4];
	ld.param.u32 	%r27, [_Z6gatherIfEvPKT_PKyPS0_iii_param_5];
	cvta.to.global.u64 	%rd1, %rd10;
	cvta.to.global.u64 	%rd2, %rd8;
	cvta.to.global.u64 	%rd3, %rd9;
	mov.u32 	%r48, %tid.x;
	setp.ge.s32 	%p1, %r48, %r27;
	@%p1 bra 	$L__BB0_17;
	mov.u32 	%r28, %ctaid.x;
	mov.u32 	%r29, %ctaid.y;
	mul.wide.u32 	%rd11, %r28, 8;
	add.s64 	%rd12, %rd3, %rd11;
	ld.global.u32 	%r30, [%rd12];
	mov.u32 	%r31, %nctaid.x;
	mad.lo.s32 	%r32, %r29, %r31, %r28;
	mul.lo.s32 	%r2, %r32, %r27;
	mad.lo.s32 	%r33, %r26, %r29, %r30;
	mul.lo.s32 	%r3, %r33, %r27;
	not.b32 	%r34, %r48;
	add.s32 	%r4, %r27, %r34;
	and.b32  	%r35, %r4, 384;
	setp.eq.s32 	%p2, %r35, 384;
	@%p2 bra 	$L__BB0_6;
	shr.u32 	%r36, %r4, 7;
	add.s32 	%r37, %r36, 1;
	and.b32  	%r38, %r37, 3;
	add.s32 	%r47, %r48, %r3;
	add.s32 	%r46, %r48, %r2;
	neg.s32 	%r45, %r38;
	shl.b32 	%r39, %r37, 7;
	and.b32  	%r40, %r39, 384;
	add.s32 	%r48, %r48, %r40;
$L__BB0_3:
	.pragma "nounroll";
	mul.wide.s32 	%rd13, %r47, 4;
	add.s64 	%rd4, %rd2, %rd13;
	mul.wide.s32 	%rd14, %r46, 4;
	add.s64 	%rd5, %rd1, %rd14;
	setp.ge.s32 	%p3, %r46, %r25;
	@%p3 bra 	$L__BB0_5;
	ld.global.f32 	%f1, [%rd4];
	st.global.f32 	[%rd5], %f1;
$L__BB0_5:
	add.s32 	%r47, %r47, 128;
	add.s32 	%r46, %r46, 128;
	add.s32 	%r45, %r45, 1;
	setp.ne.s32 	%p4, %r45, 0;
	@%p4 bra 	$L__BB0_3;
$L__BB0_6:
	setp.lt.u32 	%p5, %r4, 384;
	@%p5 bra 	$L__BB0_17;
	add.s32 	%r51, %r48, 256;
	add.s32 	%r50, %r48, %r3;
	add.s32 	%r49, %r48, %r2;
$L__BB0_8:
	setp.ge.s32 	%p6, %r49, %r25;
	mul.wide.s32 	%rd15, %r50, 4;
	add.s64 	%rd6, %rd2, %rd15;
	mul.wide.s32 	%rd16, %r49, 4;
	add.s64 	%rd7, %rd1, %rd16;
	@%p6 bra 	$L__BB0_10;
	ld.global.f32 	%f2, [%rd6];
	st.global.f32 	[%rd7], %f2;
$L__BB0_10:
	add.s32 	%r41, %r49, 128;
	setp.ge.s32 	%p7, %r41, %r25;
	@%p7 bra 	$L__BB0_12;
	ld.global.f32 	%f3, [%rd6+512];
	st.global.f32 	[%rd7+512], %f3;
$L__BB0_12:
	add.s32 	%r42, %r49, 256;
	setp.ge.s32 	%p8, %r42, %r25;
	@%p8 bra 	$L__BB0_14;
	ld.global.f32 	%f4, [%rd6+1024];
	st.global.f32 	[%rd7+1024], %f4;
$L__BB0_14:
	add.s32 	%r43, %r49, 384;
	setp.ge.s32 	%p9, %r43, %r25;
	@%p9 bra 	$L__BB0_16;
	ld.global.f32 	%f5, [%rd6+1536];
	st.global.f32 	[%rd7+1536], %f5;
$L__BB0_16:
	add.s32 	%r22, %r51, 512;
	add.s32 	%r44, %r51, 256;
	add.s32 	%r50, %r50, 512;
	add.s32 	%r49, %r49, 512;
	setp.lt.s32 	%p10, %r44, %r27;
	mov.u32 	%r51, %r22;
	@%p10 bra 	$L__BB0_8;
$L__BB0_17:
	ret;

}
	// .globl	_Z6gatherI6__halfEvPKT_PKyPS1_iii
.visible .entry _Z6gatherI6__halfEvPKT_PKyPS1_iii(
	.param .u64 .ptr .align 1 _Z6gatherI6__halfEvPKT_PKyPS1_iii_param_0,
	.param .u64 .ptr .align 1 _Z6gatherI6__halfEvPKT_PKyPS1_iii_param_1,
	.param .u64 .ptr .align 1 _Z6gatherI6__halfEvPKT_PKyPS1_iii_param_2,
	.param .u32 _Z6gatherI6__halfEvPKT_PKyPS1_iii_param_3,
	.param .u32 _Z6gatherI6__halfEvPKT_PKyPS1_iii_param_4,
	.param .u32 _Z6gatherI6__halfEvPKT_PKyPS1_iii_param_5
)
{
	.reg .pred 	%p<11>;
	.reg .b16 	%rs<6>;
	.reg .b32 	%r<52>;
	.reg .b64 	%rd<17>;

	ld.param.u64 	%rd8, [_Z6gatherI6__halfEvPKT_PKyPS1_iii_param_0];
	ld.param.u64 	%rd9, [_Z6gatherI6__halfEvPKT_PKyPS1_iii_param_1];
	ld.param.u64 	%rd10, [_Z6gatherI6__halfEvPKT_PKyPS1_iii_param_2];
	ld.param.u32 	%r25, [_Z6gatherI6__halfEvPKT_PKyPS1_iii_param_3];
	ld.param.u32 	%r26, [_Z6gatherI6__halfEvPKT_PKyPS1_iii_param_4];
	ld.param.u32 	%r27, [_Z6gatherI6__halfEvPKT_PKyPS1_iii_param_5];
	cvta.to.global.u64 	%rd1, %rd10;
	cvta.to.global.u64 	%rd2, %rd8;
	cvta.to.global.u64 	%rd3, %rd9;
	mov.u32 	%r48, %tid.x;
	setp.ge.s32 	%p1, %r48, %r27;
	@%p1 bra 	$L__BB1_17;
	mov.u32 	%r28, %ctaid.x;
	mov.u32 	%r29, %ctaid.y;
	mul.wide.u32 	%rd11, %r28, 8;
	add.s64 	%rd12, %rd3, %rd11;
	ld.global.u32 	%r30, [%rd12];
	mov.u32 	%r31, %nctaid.x;
	mad.lo.s32 	%r32, %r29, %r31, %r28;
	mul.lo.s32 	%r2, %r32, %r27;
	mad.lo.s32 	%r33, %r26, %r29, %r30;
	mul.lo.s32 	%r3, %r33, %r27;
	not.b32 	%r34, %r48;
	add.s32 	%r4, %r27, %r34;
	and.b32  	%r35, %r4, 384;
	setp.eq.s32 	%p2, %r35, 384;
	@%p2 bra 	$L__BB1_6;
	shr.u32 	%r36, %r4, 7;
	add.s32 	%r37, %r36, 1;
	and.b32  	%r38, %r37, 3;
	add.s32 	%r47, %r48, %r3;
	add.s32 	%r46, %r48, %r2;
	neg.s32 	%r45, %r38;
	shl.b32 	%r39, %r37, 7;
	and.b32  	%r40, %r39, 384;
	add.s32 	%r48, %r48, %r40;
$L__BB1_3:
	.pragma "nounroll";
	mul.wide.s32 	%rd13, %r47, 2;
	add.s64 	%rd4, %rd2, %rd13;
	mul.wide.s32 	%rd14, %r46, 2;
	add.s64 	%rd5, %rd1, %rd14;
	setp.ge.s32 	%p3, %r46, %r25;
	@%p3 bra 	$L__BB1_5;
	ld.global.u16 	%rs1, [%rd4];
	st.global.u16 	[%rd5], %rs1;
$L__BB1_5:
	add.s32 	%r47, %r47, 128;
	add.s32 	%r46, %r46, 128;
	add.s32 	%r45, %r45, 1;
	setp.ne.s32 	%p4, %r45, 0;
	@%p4 bra 	$L__BB1_3;
$L__BB1_6:
	setp.lt.u32 	%p5, %r4, 384;
	@%p5 bra 	$L__BB1_17;
	add.s32 	%r51, %r48, 256;
	add.s32 	%r50, %r48, %r3;
	add.s32 	%r49, %r48, %r2;
$L__BB1_8:
	setp.ge.s32 	%p6, %r49, %r25;
	mul.wide.s32 	%rd15, %r49, 2;
	add.s64 	%rd6, %rd1, %rd15;
	mul.wide.s32 	%rd16, %r50, 2;
	add.s64 	%rd7, %rd2, %rd16;
	@%p6 bra 	$L__BB1_10;
	ld.global.u16 	%rs2, [%rd7];
	st.global.u16 	[%rd6], %rs2;
$L__BB1_10:
	add.s32 	%r41, %r49, 128;
	setp.ge.s32 	%p7, %r41, %r25;
	@%p7 bra 	$L__BB1_12;
	ld.global.u16 	%rs3, [%rd7+256];
	st.global.u16 	[%rd6+256], %rs3;
$L__BB1_12:
	add.s32 	%r42, %r49, 256;
	setp.ge.s32 	%p8, %r42, %r25;
	@%p8 bra 	$L__BB1_14;
	ld.global.u16 	%rs4, [%rd7+512];
	st.global.u16 	[%rd6+512], %rs4;
$L__BB1_14:
	add.s32 	%r43, %r49, 384;
	setp.ge.s32 	%p9, %r43, %r25;
	@%p9 bra 	$L__BB1_16;
	ld.global.u16 	%rs5, [%rd7+768];
	st.global.u16 	[%rd6+768], %rs5;
$L__BB1_16:
	add.s32 	%r22, %r51, 512;
	add.s32 	%r44, %r51, 256;
	add.s32 	%r50, %r50, 512;
	add.s32 	%r49, %r49, 512;
	setp.lt.s32 	%p10, %r44, %r27;
	mov.u32 	%r51, %r22;
	@%p10 bra 	$L__BB1_8;
$L__BB1_17:
	ret;

}


// ===== COMPILED SASS (sm_100) =====

	.target	sm_100

	.elftype	@"ET_EXEC"


//--------------------- .note.nv.tkinfo           --------------------------
	.section	.note.nv.tkinfo,"",@"SHT_NOTE"
	.sectionflags	@"SHF_NOTE_NV_TKINFO"
	.tkinfo
        /*0018*/ 	.word	0x00000002
        /*0030*/ 	.string	""
        /*0030*/ 	.string	"ptxas"
        /*0030*/ 	.string	"Cuda compilation tools, release 13.0, V13.0.88"
        /*0030*/ 	.string	"Build cuda_13.0.r13.0/compiler.36424714_0"
        /*0030*/ 	.string	"-arch sm_100 -m 64 "



//--------------------- .note.nv.cuinfo           --------------------------
	.section	.note.nv.cuinfo,"",@"SHT_NOTE"
	.sectionflags	@"SHF_NOTE_NV_CUINFO"
        /*0018*/ 	.short	0x0002
        /*001a*/ 	.short	0x0064
        /*001c*/ 	.short	0x0082
	.zero		2


//--------------------- .nv.info                  --------------------------
	.section	.nv.info,"",@"SHT_CUDA_INFO"
	.align	4


	//----- nvinfo : EIATTR_REGCOUNT
	.align		4
        /*0000*/ 	.byte	0x04, 0x2f
        /*0002*/ 	.short	(.L_1 - .L_0)
	.align		4
.L_0:
        /*0004*/ 	.word	index@(_Z6gatherIfEvPKT_PKyPS0_iii)
        /*0008*/ 	.word	0x00000014


	//----- nvinfo : EIATTR_FRAME_SIZE
	.align		4
.L_1:
        /*000c*/ 	.byte	0x04, 0x11
        /*000e*/ 	.short	(.L_3 - .L_2)
	.align		4
.L_2:
        /*0010*/ 	.word	index@(_Z6gatherIfEvPKT_PKyPS0_iii)
        /*0014*/ 	.word	0x00000000


	//----- nvinfo : EIATTR_REGCOUNT
	.align		4
.L_3:
        /*0018*/ 	.byte	0x04, 0x2f
        /*001a*/ 	.short	(.L_5 - .L_4)
	.align		4
.L_4:
        /*001c*/ 	.word	index@(_Z6gatherI6__halfEvPKT_PKyPS1_iii)
        /*0020*/ 	.word	0x00000014


	//----- nvinfo : EIATTR_FRAME_SIZE
	.align		4
.L_5:
        /*0024*/ 	.byte	0x04, 0x11
        /*0026*/ 	.short	(.L_7 - .L_6)
	.align		4
.L_6:
        /*0028*/ 	.word	index@(_Z6gatherI6__halfEvPKT_PKyPS1_iii)
        /*002c*/ 	.word	0x00000000


	//----- nvinfo : EIATTR_MIN_STACK_SIZE
	.align		4
.L_7:
        /*0030*/ 	.byte	0x04, 0x12
        /*0032*/ 	.short	(.L_9 - .L_8)
	.align		4
.L_8:
        /*0034*/ 	.word	index@(_Z6gatherI6__halfEvPKT_PKyPS1_iii)
        /*0038*/ 	.word	0x00000000


	//----- nvinfo : EIATTR_MIN_STACK_SIZE
	.align		4
.L_9:
        /*003c*/ 	.byte	0x04, 0x12
        /*003e*/ 	.short	(.L_11 - .L_10)
	.align		4
.L_10:
        /*0040*/ 	.word	index@(_Z6gatherIfEvPKT_PKyPS0_iii)
        /*0044*/ 	.word	0x00000000
.L_11:


//--------------------- .nv.compat                --------------------------
	.section	.nv.compat,"",@"SHT_CUDA_COMPAT_INFO"
	.align	4
        /*0000*/ 	.byte	0x02, 0x09, 0x00, 0x00, 0x02, 0x02, 0x01, 0x00, 0x02, 0x05, 0x05, 0x00, 0x03, 0x07, 0x01, 0x01
        /*0010*/ 	.byte	0x02, 0x03, 0x00, 0x00, 0x02, 0x06, 0x01, 0x00, 0x04, 0x0b, 0x08, 0x00, 0x09, 0x00, 0x00, 0x00
        /*0020*/ 	.byte	0x00, 0x00, 0x00, 0x00


//--------------------- .nv.info._Z6gatherI6__halfEvPKT_PKyPS1_iii --------------------------
	.section	.nv.info._Z6gatherI6__halfEvPKT_PKyPS1_iii,"",@"SHT_CUDA_INFO"
	.sectionflags	@""
	.align	4


	//----- nvinfo : EIATTR_CUDA_API_VERSION
	.align		4
        /*0000*/ 	.byte	0x04, 0x37
        /*0002*/ 	.short	(.L_13 - .L_12)
.L_12:
        /*0004*/ 	.word	0x00000082


	//----- nvinfo : EIATTR_KPARAM_INFO
	.align		4
.L_13:
        /*0008*/ 	.byte	0x04, 0x17
        /*000a*/ 	.short	(.L_15 - .L_14)
.L_14:
        /*000c*/ 	.word	0x00000000
        /*0010*/ 	.short	0x0005
        /*0012*/ 	.short	0x0020
        /*0014*/ 	.byte	0x00, 0xf0, 0x11, 0x00


	//----- nvinfo : EIATTR_KPARAM_INFO
	.align		4
.L_15:
        /*0018*/ 	.byte	0x04, 0x17
        /*001a*/ 	.short	(.L_17 - .L_16)
.L_16:
        /*001c*/ 	.word	0x00000000
        /*0020*/ 	.short	0x0004
        /*0022*/ 	.short	0x001c
        /*0024*/ 	.byte	0x00, 0xf0, 0x11, 0x00


	//----- nvinfo : EIATTR_KPARAM_INFO
	.align		4
.L_17:
        /*0028*/ 	.byte	0x04, 0x17
        /*002a*/ 	.short	(.L_19 - .L_18)
.L_18:
        /*002c*/ 	.word	0x00000000
        /*0030*/ 	.short	0x0003
        /*0032*/ 	.short	0x0018
        /*0034*/ 	.byte	0x00, 0xf0, 0x11, 0x00


	//----- nvinfo : EIATTR_KPARAM_INFO
	.align		4
.L_19:
        /*0038*/ 	.byte	0x04, 0x17
        /*003a*/ 	.short	(.L_21 - .L_20)
.L_20:
        /*003c*/ 	.word	0x00000000
        /*0040*/ 	.short	0x0002
        /*0042*/ 	.short	0x0010
        /*0044*/ 	.byte	0x00, 0xf5, 0x21, 0x00


	//----- nvinfo : EIATTR_KPARAM_INFO
	.align		4
.L_21:
        /*0048*/ 	.byte	0x04, 0x17
        /*004a*/ 	.short	(.L_23 - .L_22)
.L_22:
        /*004c*/ 	.word	0x00000000
        /*0050*/ 	.short	0x0001
        /*0052*/ 	.short	0x0008
        /*0054*/ 	.byte	0x00, 0xf5, 0x21, 0x00


	//----- nvinfo : EIATTR_KPARAM_INFO
	.align		4
.L_23:
        /*0058*/ 	.byte	0x04, 0x17
        /*005a*/ 	.short	(.L_25 - .L_24)
.L_24:
        /*005c*/ 	.word	0x00000000
        /*0060*/ 	.short	0x0000
        /*0062*/ 	.short	0x0000
        /*0064*/ 	.byte	0x00, 0xf5, 0x21, 0x00


	//----- nvinfo : EIATTR_SPARSE_MMA_MASK
	.align		4
.L_25:
        /*0068*/ 	.byte	0x03, 0x50
        /*006a*/ 	.short	0x0000


	//----- nvinfo : EIATTR_MAXREG_COUNT
	.align		4
        /*006c*/ 	.byte	0x03, 0x1b
        /*006e*/ 	.short	0x00ff


	//----- nvinfo : EIATTR_MERCURY_ISA_VERSION
	.align		4
        /*0070*/ 	.byte	0x03, 0x5f
        /*0072*/ 	.short	0x0101


	//----- nvinfo : EIATTR_VRC_CTA_INIT_COUNT
	.align		4
        /*0074*/ 	.byte	0x02, 0x4a
	.zero		1
	.zero		1


	//----- nvinfo : EIATTR_EXIT_INSTR_OFFSETS
	.align		4
        /*0078*/ 	.byte	0x04, 0x1c
        /*007a*/ 	.short	(.L_27 - .L_26)


	//   ....[0]....
.L_26:
        /*007c*/ 	.word	0x00000040


	//   ....[1]....
        /*0080*/ 	.word	0x000002c0


	//   ....[2]....
        /*0084*/ 	.word	0x00000520


	//----- nvinfo : EIATTR_CRS_STACK_SIZE
	.align		4
.L_27:
        /*0088*/ 	.byte	0x04, 0x1e
        /*008a*/ 	.short	(.L_29 - .L_28)
.L_28:
        /*008c*/ 	.word	0x00000000


	//----- nvinfo : EIATTR_CBANK_PARAM_SIZE
	.align		4
.L_29:
        /*0090*/ 	.byte	0x03, 0x19
        /*0092*/ 	.short	0x0024


	//----- nvinfo : EIATTR_PARAM_CBANK
	.align		4
        /*0094*/ 	.byte	0x04, 0x0a
        /*0096*/ 	.short	(.L_31 - .L_30)
	.align		4
.L_30:
        /*0098*/ 	.word	index@(.nv.constant0._Z6gatherI6__halfEvPKT_PKyPS1_iii)
        /*009c*/ 	.short	0x0380
        /*009e*/ 	.short	0x0024


	//----- nvinfo : EIATTR_SW_WAR
	.align		4
.L_31:
        /*00a0*/ 	.byte	0x04, 0x36
        /*00a2*/ 	.short	(.L_33 - .L_32)
.L_32:
        /*00a4*/ 	.word	0x00000008
.L_33:


//--------------------- .nv.info._Z6gatherIfEvPKT_PKyPS0_iii --------------------------
	.section	.nv.info._Z6gatherIfEvPKT_PKyPS0_iii,"",@"SHT_CUDA_INFO"
	.sectionflags	@""
	.align	4


	//----- nvinfo : EIATTR_CUDA_API_VERSION
	.align		4
        /*0000*/ 	.byte	0x04, 0x37
        /*0002*/ 	.short	(.L_35 - .L_34)
.L_34:
        /*0004*/ 	.word	0x00000082


	//----- nvinfo : EIATTR_KPARAM_INFO
	.align		4
.L_35:
        /*0008*/ 	.byte	0x04, 0x17
        /*000a*/ 	.short	(.L_37 - .L_36)
.L_36:
        /*000c*/ 	.word	0x00000000
        /*0010*/ 	.short	0x0005
        /*0012*/ 	.short	0x0020
        /*0014*/ 	.byte	0x00, 0xf0, 0x11, 0x00


	//----- nvinfo : EIATTR_KPARAM_INFO
	.align		4
.L_37:
        /*0018*/ 	.byte	0x04, 0x17
        /*001a*/ 	.short	(.L_39 - .L_38)
.L_38:
        /*001c*/ 	.word	0x00000000
        /*0020*/ 	.short	0x0004
        /*0022*/ 	.short	0x001c
        /*0024*/ 	.byte	0x00, 0xf0, 0x11, 0x00


	//----- nvinfo : EIATTR_KPARAM_INFO
	.align		4
.L_39:
        /*0028*/ 	.byte	0x04, 0x17
        /*002a*/ 	.short	(.L_41 - .L_40)
.L_40:
        /*002c*/ 	.word	0x00000000
        /*0030*/ 	.short	0x0003
        /*0032*/ 	.short	0x0018
        /*0034*/ 	.byte	0x00, 0xf0, 0x11, 0x00


	//----- nvinfo : EIATTR_KPARAM_INFO
	.align		4
.L_41:
        /*0038*/ 	.byte	0x04, 0x17
        /*003a*/ 	.short	(.L_43 - .L_42)
.L_42:
        /*003c*/ 	.word	0x00000000
        /*0040*/ 	.short	0x0002
        /*0042*/ 	.short	0x0010
        /*0044*/ 	.byte	0x00, 0xf5, 0x21, 0x00


	//----- nvinfo : EIATTR_KPARAM_INFO
	.align		4
.L_43:
        /*0048*/ 	.byte	0x04, 0x17
        /*004a*/ 	.short	(.L_45 - .L_44)
.L_44:
        /*004c*/ 	.word	0x00000000
        /*0050*/ 	.short	0x0001
        /*0052*/ 	.short	0x0008
        /*0054*/ 	.byte	0x00, 0xf5, 0x21, 0x00


	//----- nvinfo : EIATTR_KPARAM_INFO
	.align		4
.L_45:
        /*0058*/ 	.byte	0x04, 0x17
        /*005a*/ 	.short	(.L_47 - .L_46)
.L_46:
        /*005c*/ 	.word	0x00000000
        /*0060*/ 	.short	0x0000
        /*0062*/ 	.short	0x0000
        /*0064*/ 	.byte	0x00, 0xf5, 0x21, 0x00


	//----- nvinfo : EIATTR_SPARSE_MMA_MASK
	.align		4
.L_47:
        /*0068*/ 	.byte	0x03, 0x50
        /*006a*/ 	.short	0x0000


	//----- nvinfo : EIATTR_MAXREG_COUNT
	.align		4
        /*006c*/ 	.byte	0x03, 0x1b
        /*006e*/ 	.short	0x00ff


	//----- nvinfo : EIATTR_MERCURY_ISA_VERSION
	.align		4
        /*0070*/ 	.byte	0x03, 0x5f
        /*0072*/ 	.short	0x0101


	//----- nvinfo : EIATTR_VRC_CTA_INIT_COUNT
	.align		4
        /*0074*/ 	.byte	0x02, 0x4a
	.zero		1
	.zero		1


	//----- nvinfo : EIATTR_EXIT_INSTR_OFFSETS
	.align		4
        /*0078*/ 	.byte	0x04, 0x1c
        /*007a*/ 	.short	(.L_49 - .L_48)


	//   ....[0]....
.L_48:
        /*007c*/ 	.word	0x00000040


	//   ....[1]....
        /*0080*/ 	.word	0x000002c0


	//   ....[2]....
        /*0084*/ 	.word	0x00000520


	//----- nvinfo : EIATTR_CRS_STACK_SIZE
	.align		4
.L_49:
        /*0088*/ 	.byte	0x04, 0x1e
        /*008a*/ 	.short	(.L_51 - .L_50)
.L_50:
        /*008c*/ 	.word	0x00000000


	//----- nvinfo : EIATTR_CBANK_PARAM_SIZE
	.align		4
.L_51:
        /*0090*/ 	.byte	0x03, 0x19
        /*0092*/ 	.short	0x0024


	//----- nvinfo : EIATTR_PARAM_CBANK
	.align		4
        /*0094*/ 	.byte	0x04, 0x0a
        /*0096*/ 	.short	(.L_53 - .L_52)
	.align		4
.L_52:
        /*0098*/ 	.word	index@(.nv.constant0._Z6gatherIfEvPKT_PKyPS0_iii)
        /*009c*/ 	.short	0x0380
        /*009e*/ 	.short	0x0024


	//----- nvinfo : EIATTR_SW_WAR
	.align		4
.L_53:
        /*00a0*/ 	.byte	0x04, 0x36
        /*00a2*/ 	.short	(.L_55 - .L_54)
.L_54:
        /*00a4*/ 	.word	0x00000008
.L_55:


//--------------------- .nv.callgraph             --------------------------
	.section	.nv.callgraph,"",@"SHT_CUDA_CALLGRAPH"
	.align	4
	.sectionentsize	8
	.align		4
        /*0000*/ 	.word	0x00000000
	.align		4
        /*0004*/ 	.word	0xffffffff
	.align		4
        /*0008*/ 	.word	0x00000000
	.align		4
        /*000c*/ 	.word	0xfffffffe
	.align		4
        /*0010*/ 	.word	0x00000000
	.align		4
        /*0014*/ 	.word	0xfffffffd
	.align		4
        /*0018*/ 	.word	0x00000000
	.align		4
        /*001c*/ 	.word	0xfffffffc


//--------------------- .text._Z6gatherI6__halfEvPKT_PKyPS1_iii --------------------------
	.section	.text._Z6gatherI6__halfEvPKT_PKyPS1_iii,"ax",@progbits
	.align	128
        .global         _Z6gatherI6__halfEvPKT_PKyPS1_iii
        .type           _Z6gatherI6__halfEvPKT_PKyPS1_iii,@function
        .size           _Z6gatherI6__halfEvPKT_PKyPS1_iii,(.L_x_18 - _Z6gatherI6__halfEvPKT_PKyPS1_iii)
        .other          _Z6gatherI6__halfEvPKT_PKyPS1_iii,@"STO_CUDA_ENTRY STV_DEFAULT"
_Z6gatherI6__halfEvPKT_PKyPS1_iii:
.text._Z6gatherI6__halfEvPKT_PKyPS1_iii:
[----:B------:R-:W-:Y:S01]  /*0000*/  LDC R1, c[0x0][0x37c] ;  /* 0x0000df00ff017b82 */ /* 0x000fe20000000800 */
[----:B------:R-:W0:Y:S01]  /*0010*/  S2R R0, SR_TID.X ;  /* 0x0000000000007919 */ /* 0x000e220000002100 */
[----:B------:R-:W0:Y:S02]  /*0020*/  LDCU UR7, c[0x0][0x3a0] ;  /* 0x00007400ff0777ac */ /* 0x000e240008000800 */
[----:B0-----:R-:W-:-:S13]  /*0030*/  ISETP.GE.AND P0, PT, R0, UR7, PT ;  /* 0x0000000700007c0c */ /* 0x001fda000bf06270 */
[----:B------:R-:W-:Y:S05]  /*0040*/  @P0 EXIT ;  /* 0x000000000000094d */ /* 0x000fea0003800000 */
[----:B------:R-:W0:Y:S01]  /*0050*/  S2R R11, SR_CTAID.X ;  /* 0x00000000000b7919 */ /* 0x000e220000002500 */
[----:B------:R-:W0:Y:S01]  /*0060*/  LDC.64 R2, c[0x0][0x388] ;  /* 0x0000e200ff027b82 */ /* 0x000e220000000a00 */
[----:B------:R-:W1:Y:S07]  /*0070*/  LDCU.64 UR4, c[0x0][0x358] ;  /* 0x00006b00ff0477ac */ /* 0x000e6e0008000a00 */
[----:B------:R-:W2:Y:S08]  /*0080*/  S2UR UR6, SR_CTAID.Y ;  /* 0x00000000000679c3 */ /* 0x000eb00000002600 */
[----:B------:R-:W2:Y:S08]  /*0090*/  LDC R6, c[0x0][0x370] ;  /* 0x0000dc00ff067b82 */ /* 0x000eb00000000800 */
[----:B------:R-:W3:Y:S01]  /*00a0*/  LDC R13, c[0x0][0x39c] ;  /* 0x0000e700ff0d7b82 */ /* 0x000ee20000000800 */
[----:B0-----:R-:W-:-:S06]  /*00b0*/  IMAD.WIDE.U32 R2, R11, 0x8, R2 ;  /* 0x000000080b027825 */ /* 0x001fcc00078e0002 */
[----:B-1----:R-:W3:Y:S01]  /*00c0*/  LDG.E R2, desc[UR4][R2.64] ;  /* 0x0000000402027981 */ /* 0x002ee2000c1e1900 */
[----:B------:R-:W-:Y:S01]  /*00d0*/  LOP3.LUT R4, RZ, R0, RZ, 0x33, !PT ;  /* 0x00000000ff047212 */ /* 0x000fe200078e33ff */
[----:B------:R-:W-:Y:S01]  /*00e0*/  BSSY.RECONVERGENT B0, `(.L_x_0) ;  /* 0x000001d000007945 */ /* 0x000fe20003800200 */
[----:B--2---:R-:W-:-:S03]  /*00f0*/  IMAD R11, R6, UR6, R11 ;  /* 0x00000006060b7c24 */ /* 0x004fc6000f8e020b */
[----:B------:R-:W-:-:S05]  /*0100*/  VIADD R7, R4, UR7 ;  /* 0x0000000704077c36 */ /* 0x000fca0008000000 */
[C---:B------:R-:W-:Y:S02]  /*0110*/  LOP3.LUT R4, R7.reuse, 0x180, RZ, 0xc0, !PT ;  /* 0x0000018007047812 */ /* 0x040fe400078ec0ff */
[----:B------:R-:W-:Y:S02]  /*0120*/  ISETP.GE.U32.AND P0, PT, R7, 0x180, PT ;  /* 0x000001800700780c */ /* 0x000fe40003f06070 */
[----:B------:R-:W-:Y:S01]  /*0130*/  ISETP.NE.AND P1, PT, R4, 0x180, PT ;  /* 0x000001800400780c */ /* 0x000fe20003f25270 */
[----:B---3--:R-:W-:Y:S01]  /*0140*/  IMAD R13, R13, UR6, R2 ;  /* 0x000000060d0d7c24 */ /* 0x008fe2000f8e0202 */
[----:B------:R-:W0:Y:S11]  /*0150*/  LDCU UR6, c[0x0][0x398] ;  /* 0x00007300ff0677ac */ /* 0x000e360008000800 */
[----:B------:R-:W-:Y:S05]  /*0160*/  @!P1 BRA `(.L_x_1) ;  /* 0x0000000000509947 */ /* 0x000fea0003800000 */
[----:B------:R-:W1:Y:S01]  /*0170*/  LDC.64 R2, c[0x0][0x380] ;  /* 0x0000e000ff027b82 */ /* 0x000e620000000a00 */
[----:B------:R-:W-:Y:S01]  /*0180*/  LEA.HI R6, R7, 0x1, RZ, 0x19 ;  /* 0x0000000107067811 */ /* 0x000fe200078fc8ff */
[--C-:B------:R-:W-:Y:S02]  /*0190*/  IMAD R15, R13, UR7, R0.reuse ;  /* 0x000000070d0f7c24 */ /* 0x100fe4000f8e0200 */
[----:B------:R-:W-:Y:S02]  /*01a0*/  IMAD R17, R11, UR7, R0 ;  /* 0x000000070b117c24 */ /* 0x000fe4000f8e0200 */
[C---:B------:R-:W-:Y:S01]  /*01b0*/  IMAD.SHL.U32 R7, R6.reuse, 0x80, RZ ;  /* 0x0000008006077824 */ /* 0x040fe200078e00ff */
[----:B------:R-:W-:Y:S01]  /*01c0*/  LOP3.LUT R6, R6, 0x3, RZ, 0xc0, !PT ;  /* 0x0000000306067812 */ /* 0x000fe200078ec0ff */
[----:B------:R-:W2:Y:S03]  /*01d0*/  LDC.64 R4, c[0x0][0x390] ;  /* 0x0000e400ff047b82 */ /* 0x000ea60000000a00 */
[----:B------:R-:W-:Y:S01]  /*01e0*/  LOP3.LUT R7, R7, 0x180, RZ, 0xc0, !PT ;  /* 0x0000018007077812 */ /* 0x000fe200078ec0ff */
[----:B------:R-:W-:-:S03]  /*01f0*/  IMAD.MOV R10, RZ, RZ, -R6 ;  /* 0x000000ffff0a7224 */ /* 0x000fc600078e0a06 */
[----:B------:R-:W-:-:S07]  /*0200*/  IADD3 R0, PT, PT, R0, R7, RZ ;  /* 0x0000000700007210 */ /* 0x000fce0007ffe0ff */
.L_x_2:
[----:B0-----:R-:W-:Y:S01]  /*0210*/  ISETP.GE.AND P1, PT, R17, UR6, PT ;  /* 0x0000000611007c0c */ /* 0x001fe2000bf26270 */
[----:B-1----:R-:W-:-:S12]  /*0220*/  IMAD.WIDE R6, R15, 0x2, R2 ;  /* 0x000000020f067825 */ /* 0x002fd800078e0202 */
[----:B------:R-:W3:Y:S01]  /*0230*/  @!P1 LDG.E.U16 R7, desc[UR4][R6.64] ;  /* 0x0000000406079981 */ /* 0x000ee2000c1e1500 */
[C---:B--2---:R-:W-:Y:S01]  /*0240*/  IMAD.WIDE R8, R17.reuse, 0x2, R4 ;  /* 0x0000000211087825 */ /* 0x044fe200078e0204 */
[----:B------:R-:W-:Y:S02]  /*0250*/  IADD3 R10, PT, PT, R10, 0x1, RZ ;  /* 0x000000010a0a7810 */ /* 0x000fe40007ffe0ff */
[----:B------:R-:W-:Y:S01]  /*0260*/  IADD3 R17, PT, PT, R17, 0x80, RZ ;  /* 0x0000008011117810 */ /* 0x000fe20007ffe0ff */
[----:B------:R-:W-:Y:S01]  /*0270*/  VIADD R15, R15, 0x80 ;  /* 0x000000800f0f7836 */ /* 0x000fe20000000000 */
[----:B---3--:R3:W-:Y:S01]  /*0280*/  @!P1 STG.E.U16 desc[UR4][R8.64], R7 ;  /* 0x0000000708009986 */ /* 0x0087e2000c101504 */
[----:B------:R-:W-:-:S13]  /*0290*/  ISETP.NE.AND P1, PT, R10, RZ, PT ;  /* 0x000000ff0a00720c */ /* 0x000fda0003f25270 */
[----:B---3--:R-:W-:Y:S05]  /*02a0*/  @P1 BRA `(.L_x_2) ;  /* 0xfffffffc00d81947 */ /* 0x008fea000383ffff */
.L_x_1:
[----:B0-----:R-:W-:Y:S05]  /*02b0*/  BSYNC.RECONVERGENT B0 ;  /* 0x0000000000007941 */ /* 0x001fea0003800200 */
.L_x_0:
[----:B------:R-:W-:Y:S05]  /*02c0*/  @!P0 EXIT ;  /* 0x000000000000894d */ /* 0x000fea0003800000 */
[----:B------:R-:W0:Y:S01]  /*02d0*/  LDC R17, c[0x0][0x398] ;  /* 0x0000e600ff117b82 */ /* 0x000e220000000800 */
[----:B------:R-:W1:Y:S01]  /*02e0*/  LDCU UR6, c[0x0][0x3a0] ;  /* 0x00007400ff0677ac */ /* 0x000e620008000800 */
[----:B------:R-:W2:Y:S06]  /*02f0*/  LDCU UR7, c[0x0][0x3a0] ;  /* 0x00007400ff0777ac */ /* 0x000eac0008000800 */
[----:B------:R-:W3:Y:S08]  /*0300*/  LDC.64 R2, c[0x0][0x380] ;  /* 0x0000e000ff027b82 */ /* 0x000ef00000000a00 */
[----:B------:R-:W4:Y:S01]  /*0310*/  LDC.64 R4, c[0x0][0x390] ;  /* 0x0000e400ff047b82 */ /* 0x000f220000000a00 */
[----:B-1----:R-:W-:-:S02]  /*0320*/  IMAD R13, R13, UR6, R0 ;  /* 0x000000060d0d7c24 */ /* 0x002fc4000f8e0200 */
[----:B------:R-:W-:Y:S02]  /*0330*/  IMAD R11, R11, UR6, R0 ;  /* 0x000000060b0b7c24 */ /* 0x000fe4000f8e0200 */
[----:B--2---:R-:W-:-:S07]  /*0340*/  VIADD R0, R0, 0x100 ;  /* 0x0000010000007836 */ /* 0x004fce0000000000 */
.L_x_7:
[----:B0-----:R-:W-:Y:S01]  /*0350*/  ISETP.GE.AND P0, PT, R11, R17, PT ;  /* 0x000000110b00720c */ /* 0x001fe20003f06270 */
[----:B---3--:R-:W-:-:S12]  /*0360*/  IMAD.WIDE R8, R13, 0x2, R2 ;  /* 0x000000020d087825 */ /* 0x008fd800078e0202 */
[----:B-1----:R-:W2:Y:S01]  /*0370*/  @!P0 LDG.E.U16 R15, desc[UR4][R8.64] ;  /* 0x00000004080f8981 */ /* 0x002ea2000c1e1500 */
[C---:B----4-:R-:W-:Y:S01]  /*0380*/  IMAD.WIDE R6, R11.reuse, 0x2, R4 ;  /* 0x000000020b067825 */ /* 0x050fe200078e0204 */
[C---:B------:R-:W-:Y:S01]  /*0390*/  IADD3 R10, PT, PT, R11.reuse, 0x80, RZ ;  /* 0x000000800b0a7810 */ /* 0x040fe20007ffe0ff */
[----:B------:R-:W-:Y:S02]  /*03a0*/  BSSY.RECONVERGENT B0, `(.L_x_3) ;  /* 0x0000008000007945 */ /* 0x000fe40003800200 */
[----:B------:R-:W-:-:S05]  /*03b0*/  VIADD R12, R11, 0x100 ;  /* 0x000001000b0c7836 */ /* 0x000fca0000000000 */
[-C--:B------:R-:W-:Y:S01]  /*03c0*/  ISETP.GE.AND P1, PT, R12, R17.reuse, PT ;  /* 0x000000110c00720c */ /* 0x080fe20003f26270 */
[----:B--2---:R0:W-:Y:S01]  /*03d0*/  @!P0 STG.E.U16 desc[UR4][R6.64], R15 ;  /* 0x0000000f06008986 */ /* 0x0041e2000c101504 */
[----:B------:R-:W-:-:S13]  /*03e0*/  ISETP.GE.AND P0, PT, R10, R17, PT ;  /* 0x000000110a00720c */ /* 0x000fda0003f06270 */
[----:B0-----:R-:W-:Y:S05]  /*03f0*/  @P0 BRA `(.L_x_4) ;  /* 0x0000000000080947 */ /* 0x001fea0003800000 */
[----:B------:R-:W2:Y:S04]  /*0400*/  LDG.E.U16 R15, desc[UR4][R8.64+0x100] ;  /* 0x00010004080f7981 */ /* 0x000ea8000c1e1500 */
[----:B--2---:R0:W-:Y:S02]  /*0410*/  STG.E.U16 desc[UR4][R6.64+0x100], R15 ;  /* 0x0001000f06007986 */ /* 0x0041e4000c101504 */
.L_x_4:
[----:B------:R-:W-:Y:S05]  /*0420*/  BSYNC.RECONVERGENT B0 ;  /* 0x0000000000007941 */ /* 0x000fea0003800200 */
.L_x_3:
[----:B------:R-:W-:Y:S04]  /*0430*/  BSSY.RECONVERGENT B0, `(.L_x_5) ;  /* 0x0000004000007945 */ /* 0x000fe80003800200 */
[----:B------:R-:W-:Y:S05]  /*0440*/  @P1 BRA `(.L_x_6) ;  /* 0x0000000000081947 */ /* 0x000fea0003800000 */
[----:B0-----:R-:W2:Y:S04]  /*0450*/  LDG.E.U16 R15, desc[UR4][R8.64+0x200] ;  /* 0x00020004080f7981 */ /* 0x001ea8000c1e1500 */
[----:B--2---:R1:W-:Y:S02]  /*0460*/  STG.E.U16 desc[UR4][R6.64+0x200], R15 ;  /* 0x0002000f06007986 */ /* 0x0043e4000c101504 */
.L_x_6:
[----:B------:R-:W-:Y:S05]  /*0470*/  BSYNC.RECONVERGENT B0 ;  /* 0x0000000000007941 */ /* 0x000fea0003800200 */
.L_x_5:
[----:B------:R-:W-:-:S04]  /*0480*/  IADD3 R10, PT, PT, R11, 0x180, RZ ;  /* 0x000001800b0a7810 */ /* 0x000fc80007ffe0ff */
[----:B------:R-:W-:-:S13]  /*0490*/  ISETP.GE.AND P0, PT, R10, R17, PT ;  /* 0x000000110a00720c */ /* 0x000fda0003f06270 */
[----:B------:R-:W2:Y:S01]  /*04a0*/  @!P0 LDG.E.U16 R9, desc[UR4][R8.64+0x300] ;  /* 0x0003000408098981 */ /* 0x000ea2000c1e1500 */
[C---:B------:R-:W-:Y:S01]  /*04b0*/  VIADD R10, R0.reuse, 0x100 ;  /* 0x00000100000a7836 */ /* 0x040fe20000000000 */
[----:B------:R-:W-:Y:S01]  /*04c0*/  IADD3 R0, PT, PT, R0, 0x200, RZ ;  /* 0x0000020000007810 */ /* 0x000fe20007ffe0ff */
[----:B------:R-:W-:Y:S01]  /*04d0*/  VIADD R13, R13, 0x200 ;  /* 0x000002000d0d7836 */ /* 0x000fe20000000000 */
[----:B------:R-:W-:Y:S01]  /*04e0*/  IADD3 R11, PT, PT, R11, 0x200, RZ ;  /* 0x000002000b0b7810 */ /* 0x000fe20007ffe0ff */
[----:B--2---:R2:W-:Y:S01]  /*04f0*/  @!P0 STG.E.U16 desc[UR4][R6.64+0x300], R9 ;  /* 0x0003000906008986 */ /* 0x0045e2000c101504 */
[----:B------:R-:W-:-:S13]  /*0500*/  ISETP.GE.AND P0, PT, R10, UR7, PT ;  /* 0x000000070a007c0c */ /* 0x000fda000bf06270 */
[----:B--2---:R-:W-:Y:S05]  /*0510*/  @!P0 BRA `(.L_x_7) ;  /* 0xfffffffc008c8947 */ /* 0x004fea000383ffff */
[----:B------:R-:W-:Y:S05]  /*0520*/  EXIT ;  /* 0x000000000000794d */ /* 0x000fea0003800000 */
.L_x_8:
[----:B------:R-:W-:-:S00]  /*0530*/  BRA `(.L_x_8) ;  /* 0xfffffffc00fc7947 */ /* 0x000fc0000383ffff */
[----:B------:R-:W-:-:S00]  /*0540*/  NOP ;  /* 0x0000000000007918 */ /* 0x000fc00000000000 */
        /* <DEDUP_REMOVED lines=11> */
.L_x_18:


//--------------------- .text._Z6gatherIfEvPKT_PKyPS0_iii --------------------------
	.section	.text._Z6gatherIfEvPKT_PKyPS0_iii,"ax",@progbits
	.align	128
        .global         _Z6gatherIfEvPKT_PKyPS0_iii
        .type           _Z6gatherIfEvPKT_PKyPS0_iii,@function
        .size           _Z6gatherIfEvPKT_PKyPS0_iii,(.L_x_19 - _Z6gatherIfEvPKT_PKyPS0_iii)
        .other          _Z6gatherIfEvPKT_PKyPS0_iii,@"STO_CUDA_ENTRY STV_DEFAULT"
_Z6gatherIfEvPKT_PKyPS0_iii:
.text._Z6gatherIfEvPKT_PKyPS0_iii:
        /* <DEDUP_REMOVED lines=33> */
.L_x_11:
[----:B0-----:R-:W-:Y:S01]  /*0210*/  ISETP.GE.AND P1, PT, R17, UR6, PT ;  /* 0x0000000611007c0c */ /* 0x001fe2000bf26270 */
[----:B-1----:R-:W-:-:S12]  /*0220*/  IMAD.WIDE R6, R15, 0x4, R2 ;  /* 0x000000040f067825 */ /* 0x002fd800078e0202 */
[----:B------:R-:W3:Y:S01]  /*0230*/  @!P1 LDG.E R7, desc[UR4][R6.64] ;  /* 0x0000000406079981 */ /* 0x000ee2000c1e1900 */
[C---:B--2---:R-:W-:Y:S01]  /*0240*/  IMAD.WIDE R8, R17.reuse, 0x4, R4 ;  /* 0x0000000411087825 */ /* 0x044fe200078e0204 */
[----:B------:R-:W-:Y:S02]  /*0250*/  IADD3 R10, PT, PT, R10, 0x1, RZ ;  /* 0x000000010a0a7810 */ /* 0x000fe40007ffe0ff */
[----:B------:R-:W-:Y:S01]  /*0260*/  IADD3 R17, PT, PT, R17, 0x80, RZ ;  /* 0x0000008011117810 */ /* 0x000fe20007ffe0ff */
[----:B------:R-:W-:Y:S01]  /*0270*/  VIADD R15, R15, 0x80 ;  /* 0x000000800f0f7836 */ /* 0x000fe20000000000 */
[----:B---3--:R3:W-:Y:S01]  /*0280*/  @!P1 STG.E desc[UR4][R8.64], R7 ;  /* 0x0000000708009986 */ /* 0x0087e2000c101904 */
[----:B------:R-:W-:-:S13]  /*0290*/  ISETP.NE.AND P1, PT, R10, RZ, PT ;  /* 0x000000ff0a00720c */ /* 0x000fda0003f25270 */
[----:B---3--:R-:W-:Y:S05]  /*02a0*/  @P1 BRA `(.L_x_11) ;  /* 0xfffffffc00d81947 */ /* 0x008fea000383ffff */
.L_x_10:
[----:B0-----:R-:W-:Y:S05]  /*02b0*/  BSYNC.RECONVERGENT B0 ;  /* 0x0000000000007941 */ /* 0x001fea0003800200 */
.L_x_9:
        /* <DEDUP_REMOVED lines=9> */
.L_x_16:
[----:B0-----:R-:W-:Y:S01]  /*0350*/  ISETP.GE.AND P0, PT, R11, R17, PT ;  /* 0x000000110b00720c */ /* 0x001fe20003f06270 */
[----:B---3--:R-:W-:-:S12]  /*0360*/  IMAD.WIDE R8, R13, 0x4, R2 ;  /* 0x000000040d087825 */ /* 0x008fd800078e0202 */
[----:B-1----:R-:W2:Y:S01]  /*0370*/  @!P0 LDG.E R15, desc[UR4][R8.64] ;  /* 0x00000004080f8981 */ /* 0x002ea2000c1e1900 */
[C---:B----4-:R-:W-:Y:S01]  /*0380*/  IMAD.WIDE R6, R11.reuse, 0x4, R4 ;  /* 0x000000040b067825 */ /* 0x050fe200078e0204 */
[C---:B------:R-:W-:Y:S01]  /*0390*/  IADD3 R10, PT, PT, R11.reuse, 0x80, RZ ;  /* 0x000000800b0a7810 */ /* 0x040fe20007ffe0ff */
[----:B------:R-:W-:Y:S02]  /*03a0*/  BSSY.RECONVERGENT B0, `(.L_x_12) ;  /* 0x0000008000007945 */ /* 0x000fe40003800200 */
[----:B------:R-:W-:-:S05]  /*03b0*/  VIADD R12, R11, 0x100 ;  /* 0x000001000b0c7836 */ /* 0x000fca0000000000 */
[-C--:B------:R-:W-:Y:S01]  /*03c0*/  ISETP.GE.AND P1, PT, R12, R17.reuse, PT ;  /* 0x000000110c00720c */ /* 0x080fe20003f26270 */
[----:B--2---:R0:W-:Y:S01]  /*03d0*/  @!P0 STG.E desc[UR4][R6.64], R15 ;  /* 0x0000000f06008986 */ /* 0x0041e2000c101904 */
[----:B------:R-:W-:-:S13]  /*03e0*/  ISETP.GE.AND P0, PT, R10, R17, PT ;  /* 0x000000110a00720c */ /* 0x000fda0003f06270 */
[----:B0-----:R-:W-:Y:S05]  /*03f0*/  @P0 BRA `(.L_x_13) ;  /* 0x0000000000080947 */ /* 0x001fea0003800000 */
[----:B------:R-:W2:Y:S04]  /*0400*/  LDG.E R15, desc[UR4][R8.64+0x200] ;  /* 0x00020004080f7981 */ /* 0x000ea8000c1e1900 */
[----:B--2---:R0:W-:Y:S02]  /*0410*/  STG.E desc[UR4][R6.64+0x200], R15 ;  /* 0x0002000f06007986 */ /* 0x0041e4000c101904 */
.L_x_13:
[----:B------:R-:W-:Y:S05]  /*0420*/  BSYNC.RECONVERGENT B0 ;  /* 0x0000000000007941 */ /* 0x000fea0003800200 */
.L_x_12:
[----:B------:R-:W-:Y:S04]  /*0430*/  BSSY.RECONVERGENT B0, `(.L_x_14) ;  /* 0x0000004000007945 */ /* 0x000fe80003800200 */
[----:B------:R-:W-:Y:S05]  /*0440*/  @P1 BRA `(.L_x_15) ;  /* 0x0000000000081947 */ /* 0x000fea0003800000 */
[----:B0-----:R-:W2:Y:S04]  /*0450*/  LDG.E R15, desc[UR4][R8.64+0x400] ;  /* 0x00040004080f7981 */ /* 0x001ea8000c1e1900 */
[----:B--2---:R1:W-:Y:S02]  /*0460*/  STG.E desc[UR4][R6.64+0x400], R15 ;  /* 0x0004000f06007986 */ /* 0x0043e4000c101904 */
.L_x_15:
[----:B------:R-:W-:Y:S05]  /*0470*/  BSYNC.RECONVERGENT B0 ;  /* 0x0000000000007941 */ /* 0x000fea0003800200 */
.L_x_14:
[----:B------:R-:W-:-:S04]  /*0480*/  IADD3 R10, PT, PT, R11, 0x180, RZ ;  /* 0x000001800b0a7810 */ /* 0x000fc80007ffe0ff */
[----:B------:R-:W-:-:S13]  /*0490*/  ISETP.GE.AND P0, PT, R10, R17, PT ;  /* 0x000000110a00720c */ /* 0x000fda0003f06270 */
[----:B------:R-:W2:Y:S01]  /*04a0*/  @!P0 LDG.E R9, desc[UR4][R8.64+0x600] ;  /* 0x0006000408098981 */ /* 0x000ea2000c1e1900 */
[C---:B------:R-:W-:Y:S01]  /*04b0*/  VIADD R10, R0.reuse, 0x100 ;  /* 0x00000100000a7836 */ /* 0x040fe20000000000 */
[----:B------:R-:W-:Y:S01]  /*04c0*/  IADD3 R0, PT, PT, R0, 0x200, RZ ;  /* 0x0000020000007810 */ /* 0x000fe20007ffe0ff */
[----:B------:R-:W-:Y:S01]  /*04d0*/  VIADD R13, R13, 0x200 ;  /* 0x000002000d0d7836 */ /* 0x000fe20000000000 */
[----:B------:R-:W-:Y:S01]  /*04e0*/  IADD3 R11, PT, PT, R11, 0x200, RZ ;  /* 0x000002000b0b7810 */ /* 0x000fe20007ffe0ff */
[----:B--2---:R2:W-:Y:S01]  /*04f0*/  @!P0 STG.E desc[UR4][R6.64+0x600], R9 ;  /* 0x0006000906008986 */ /* 0x0045e2000c101904 */
[----:B------:R-:W-:-:S13]  /*0500*/  ISETP.GE.AND P0, PT, R10, UR7, PT ;  /* 0x000000070a007c0c */ /* 0x000fda000bf06270 */
[----:B--2---:R-:W-:Y:S05]  /*0510*/  @!P0 BRA `(.L_x_16) ;  /* 0xfffffffc008c8947 */ /* 0x004fea000383ffff */
[----:B------:R-:W-:Y:S05]  /*0520*/  EXIT ;  /* 0x000000000000794d */ /* 0x000fea0003800000 */
.L_x_17:
        /* <DEDUP_REMOVED lines=13> */
.L_x_19:


//--------------------- .nv.shared.reserved.0     --------------------------
	.section	.nv.shared.reserved.0,"aw",@nobits
	.weak		__nv_reservedSMEM_offset_0_alias
	.size		__nv_reservedSMEM_offset_0_alias, 0, 64
	.other		__nv_reservedSMEM_offset_0_alias,@"STO_CUDA_RESERVED_SHARED STV_DEFAULT"
__nv_reservedSMEM_offset_0_alias:
	.zero		0
	.zero		64


//--------------------- .nv.constant0._Z6gatherI6__halfEvPKT_PKyPS1_iii --------------------------
	.section	.nv.constant0._Z6gatherI6__halfEvPKT_PKyPS1_iii,"a",@progbits
	.sectionflags	@""
	.align	4
.nv.constant0._Z6gatherI6__halfEvPKT_PKyPS1_iii:
	.zero		932


//--------------------- .nv.constant0._Z6gatherIfEvPKT_PKyPS0_iii --------------------------
	.section	.nv.constant0._Z6gatherIfEvPKT_PKyPS0_iii,"a",@progbits
	.sectionflags	@""
	.align	4
.nv.constant0._Z6gatherIfEvPKT_PKyPS0_iii:
	.zero		932


//--------------------- SYMBOLS --------------------------

	.type		.nv.reservedSmem.offset0,@object
	.size		.nv.reservedSmem.offset0,0x4
